//
// Generated by NVIDIA NVVM Compiler
//
// Compiler Build ID: CL-36424714
// Cuda compilation tools, release 13.0, V13.0.88
// Based on NVVM 20.0.0
//

.version 9.0
.target sm_100
.address_size 64

	// .globl	_Z20transposeWithPaddingPfS_i
// _ZZ20transposeWithPaddingPfS_iE4tile has been demoted

.visible .entry _Z20transposeWithPaddingPfS_i(
	.param .u64 .ptr .align 1 _Z20transposeWithPaddingPfS_i_param_0,
	.param .u64 .ptr .align 1 _Z20transposeWithPaddingPfS_i_param_1,
	.param .u32 _Z20transposeWithPaddingPfS_i_param_2
)
{
	.reg .pred 	%p<3>;
	.reg .b32 	%r<26>;
	.reg .b32 	%f<3>;
	.reg .b64 	%rd<9>;
	// demoted variable
	.shared .align 4 .b8 _ZZ20transposeWithPaddingPfS_iE4tile[1088];
	ld.param.u64 	%rd1, [_Z20transposeWithPaddingPfS_i_param_0];
	ld.param.u64 	%rd2, [_Z20transposeWithPaddingPfS_i_param_1];
	ld.param.u32 	%r10, [_Z20transposeWithPaddingPfS_i_param_2];
	mov.u32 	%r11, %ctaid.x;
	shl.b32 	%r1, %r11, 4;
	mov.u32 	%r2, %tid.x;
	add.s32 	%r3, %r1, %r2;
	mov.u32 	%r12, %ctaid.y;
	shl.b32 	%r4, %r12, 4;
	mov.u32 	%r5, %tid.y;
	add.s32 	%r13, %r4, %r5;
	max.s32 	%r14, %r3, %r13;
	setp.ge.s32 	%p1, %r14, %r10;
	@%p1 bra 	$L__BB0_2;
	cvta.to.global.u64 	%rd3, %rd2;
	mad.lo.s32 	%r15, %r10, %r13, %r3;
	mul.wide.s32 	%rd4, %r15, 4;
	add.s64 	%rd5, %rd3, %rd4;
	ld.global.f32 	%f1, [%rd5];
	mov.u32 	%r16, _ZZ20transposeWithPaddingPfS_iE4tile;
	mad.lo.s32 	%r17, %r5, 68, %r16;
	shl.b32 	%r18, %r2, 2;
	add.s32 	%r19, %r17, %r18;
	st.shared.f32 	[%r19], %f1;
$L__BB0_2:
	bar.sync 	0;
	add.s32 	%r7, %r4, %r2;
	add.s32 	%r8, %r1, %r5;
	max.s32 	%r20, %r7, %r8;
	setp.ge.s32 	%p2, %r20, %r10;
	@%p2 bra 	$L__BB0_4;
	mov.u32 	%r21, _ZZ20transposeWithPaddingPfS_iE4tile;
	mad.lo.s32 	%r22, %r2, 68, %r21;
	shl.b32 	%r23, %r5, 2;
	add.s32 	%r24, %r22, %r23;
	ld.shared.f32 	%f2, [%r24];
	mad.lo.s32 	%r25, %r10, %r8, %r7;
	cvta.to.global.u64 	%rd6, %rd1;
	mul.wide.s32 	%rd7, %r25, 4;
	add.s64 	%rd8, %rd6, %rd7;
	st.global.f32 	[%rd8], %f2;
$L__BB0_4:
	ret;

}


// ===== COMPILED SASS (sm_100) =====

	.target	sm_100

	.elftype	@"ET_EXEC"


//--------------------- .note.nv.tkinfo           --------------------------
	.section	.note.nv.tkinfo,"",@"SHT_NOTE"
	.sectionflags	@"SHF_NOTE_NV_TKINFO"
	.tkinfo
        /*0018*/ 	.word	0x00000002
        /*0030*/ 	.string	""
        /*0030*/ 	.string	"ptxas"
        /*0030*/ 	.string	"Cuda compilation tools, release 13.0, V13.0.88"
        /*0030*/ 	.string	"Build cuda_13.0.r13.0/compiler.36424714_0"
        /*0030*/ 	.string	"-arch sm_100 -m 64 "



//--------------------- .note.nv.cuinfo           --------------------------
	.section	.note.nv.cuinfo,"",@"SHT_NOTE"
	.sectionflags	@"SHF_NOTE_NV_CUINFO"
        /*0018*/ 	.short	0x0002
        /*001a*/ 	.short	0x0064
        /*001c*/ 	.short	0x0082
	.zero		2


//--------------------- .nv.info                  --------------------------
	.section	.nv.info,"",@"SHT_CUDA_INFO"
	.align	4


	//----- nvinfo : EIATTR_REGCOUNT
	.align		4
        /*0000*/ 	.byte	0x04, 0x2f
        /*0002*/ 	.short	(.L_1 - .L_0)
	.align		4
.L_0:
        /*0004*/ 	.word	index@(_Z20transposeWithPaddingPfS_i)
        /*0008*/ 	.word	0x0000000c


	//----- nvinfo : EIATTR_FRAME_SIZE
	.align		4
.L_1:
        /*000c*/ 	.byte	0x04, 0x11
        /*000e*/ 	.short	(.L_3 - .L_2)
	.align		4
.L_2:
        /*0010*/ 	.word	index@(_Z20transposeWithPaddingPfS_i)
        /*0014*/ 	.word	0x00000000


	//----- nvinfo : EIATTR_MIN_STACK_SIZE
	.align		4
.L_3:
        /*0018*/ 	.byte	0x04, 0x12
        /*001a*/ 	.short	(.L_5 - .L_4)
	.align		4
.L_4:
        /*001c*/ 	.word	index@(_Z20transposeWithPaddingPfS_i)
        /*0020*/ 	.word	0x00000000
.L_5:


//--------------------- .nv.compat                --------------------------
	.section	.nv.compat,"",@"SHT_CUDA_COMPAT_INFO"
	.align	4
        /*0000*/ 	.byte	0x02, 0x09, 0x00, 0x00, 0x02, 0x02, 0x01, 0x00, 0x02, 0x05, 0x05, 0x00, 0x03, 0x07, 0x01, 0x01
        /*0010*/ 	.byte	0x02, 0x03, 0x00, 0x00, 0x02, 0x06, 0x01, 0x00, 0x04, 0x0b, 0x08, 0x00, 0x09, 0x00, 0x00, 0x00
        /*0020*/ 	.byte	0x00, 0x00, 0x00, 0x00


//--------------------- .nv.info._Z20transposeWithPaddingPfS_i --------------------------
	.section	.nv.info._Z20transposeWithPaddingPfS_i,"",@"SHT_CUDA_INFO"
	.sectionflags	@""
	.align	4


	//----- nvinfo : EIATTR_CUDA_API_VERSION
	.align		4
        /*0000*/ 	.byte	0x04, 0x37
        /*0002*/ 	.short	(.L_7 - .L_6)
.L_6:
        /*0004*/ 	.word	0x00000082


	//----- nvinfo : EIATTR_KPARAM_INFO
	.align		4
.L_7:
        /*0008*/ 	.byte	0x04, 0x17
        /*000a*/ 	.short	(.L_9 - .L_8)
.L_8:
        /*000c*/ 	.word	0x00000000
        /*0010*/ 	.short	0x0002
        /*0012*/ 	.short	0x0010
        /*0014*/ 	.byte	0x00, 0xf0, 0x11, 0x00


	//----- nvinfo : EIATTR_KPARAM_INFO
	.align		4
.L_9:
        /*0018*/ 	.byte	0x04, 0x17
        /*001a*/ 	.short	(.L_11 - .L_10)
.L_10:
        /*001c*/ 	.word	0x00000000
        /*0020*/ 	.short	0x0001
        /*0022*/ 	.short	0x0008
        /*0024*/ 	.byte	0x00, 0xf5, 0x21, 0x00


	//----- nvinfo : EIATTR_KPARAM_INFO
	.align		4
.L_11:
        /*0028*/ 	.byte	0x04, 0x17
        /*002a*/ 	.short	(.L_13 - .L_12)
.L_12:
        /*002c*/ 	.word	0x00000000
        /*0030*/ 	.short	0x0000
        /*0032*/ 	.short	0x0000
        /*0034*/ 	.byte	0x00, 0xf5, 0x21, 0x00


	//----- nvinfo : EIATTR_SPARSE_MMA_MASK
	.align		4
.L_13:
        /*0038*/ 	.byte	0x03, 0x50
        /*003a*/ 	.short	0x0000


	//----- nvinfo : EIATTR_MAXREG_COUNT
	.align		4
        /*003c*/ 	.byte	0x03, 0x1b
        /*003e*/ 	.short	0x00ff


	//----- nvinfo : EIATTR_NUM_BARRIERS
	.align		4
        /*0040*/ 	.byte	0x02, 0x4c
        /*0042*/ 	.byte	0x01
	.zero		1


	//----- nvinfo : EIATTR_MERCURY_ISA_VERSION
	.align		4
        /*0044*/ 	.byte	0x03, 0x5f
        /*0046*/ 	.short	0x0101


	//----- nvinfo : EIATTR_VRC_CTA_INIT_COUNT
	.align		4
        /*0048*/ 	.byte	0x02, 0x4a
	.zero		1
	.zero		1


	//----- nvinfo : EIATTR_EXIT_INSTR_OFFSETS
	.align		4
        /*004c*/ 	.byte	0x04, 0x1c
        /*004e*/ 	.short	(.L_15 - .L_14)


	//   ....[0]....
.L_14:
        /*0050*/ 	.word	0x000001a0


	//   ....[1]....
        /*0054*/ 	.word	0x00000250


	//----- nvinfo : EIATTR_CBANK_PARAM_SIZE
	.align		4
.L_15:
        /*0058*/ 	.byte	0x03, 0x19
        /*005a*/ 	.short	0x0014


	//----- nvinfo : EIATTR_PARAM_CBANK
	.align		4
        /*005c*/ 	.byte	0x04, 0x0a
        /*005e*/ 	.short	(.L_17 - .L_16)
	.align		4
.L_16:
        /*0060*/ 	.word	index@(.nv.constant0._Z20transposeWithPaddingPfS_i)
        /*0064*/ 	.short	0x0380
        /*0066*/ 	.short	0x0014


	//----- nvinfo : EIATTR_SW_WAR
	.align		4
.L_17:
        /*0068*/ 	.byte	0x04, 0x36
        /*006a*/ 	.short	(.L_19 - .L_18)
.L_18:
        /*006c*/ 	.word	0x00000008
.L_19:


//--------------------- .nv.callgraph             --------------------------
	.section	.nv.callgraph,"",@"SHT_CUDA_CALLGRAPH"
	.align	4
	.sectionentsize	8
	.align		4
        /*0000*/ 	.word	0x00000000
	.align		4
        /*0004*/ 	.word	0xffffffff
	.align		4
        /*0008*/ 	.word	0x00000000
	.align		4
        /*000c*/ 	.word	0xfffffffe
	.align		4
        /*0010*/ 	.word	0x00000000
	.align		4
        /*0014*/ 	.word	0xfffffffd
	.align		4
        /*0018*/ 	.word	0x00000000
	.align		4
        /*001c*/ 	.word	0xfffffffc


//--------------------- .text._Z20transposeWithPaddingPfS_i --------------------------
	.section	.text._Z20transposeWithPaddingPfS_i,"ax",@progbits
	.align	128
        .global         _Z20transposeWithPaddingPfS_i
        .type           _Z20transposeWithPaddingPfS_i,@function
        .size           _Z20transposeWithPaddingPfS_i,(.L_x_1 - _Z20transposeWithPaddingPfS_i)
        .other          _Z20transposeWithPaddingPfS_i,@"STO_CUDA_ENTRY STV_DEFAULT"
_Z20transposeWithPaddingPfS_i:
.text._Z20transposeWithPaddingPfS_i:
[----:B------:R-:W-:Y:S01]  /*0000*/  LDC R1, c[0x0][0x37c] ;  /* 0x0000df00ff017b82 */ /* 0x000fe20000000800 */
[----:B------:R-:W0:Y:S01]  /*0010*/  S2R R7, SR_CTAID.X ;  /* 0x0000000000077919 */ /* 0x000e220000002500 */
[----:B------:R-:W1:Y:S01]  /*0020*/  LDCU UR6, c[0x0][0x390] ;  /* 0x00007200ff0677ac */ /* 0x000e620008000800 */
[----:B------:R-:W0:Y:S01]  /*0030*/  S2R R6, SR_TID.X ;  /* 0x0000000000067919 */ /* 0x000e220000002100 */
[----:B------:R-:W2:Y:S01]  /*0040*/  LDCU.64 UR4, c[0x0][0x358] ;  /* 0x00006b00ff0477ac */ /* 0x000ea20008000a00 */
[----:B------:R-:W3:Y:S01]  /*0050*/  S2R R8, SR_TID.Y ;  /* 0x0000000000087919 */ /* 0x000ee20000002200 */
[----:B------:R-:W3:Y:S01]  /*0060*/  S2R R9, SR_CTAID.Y ;  /* 0x0000000000097919 */ /* 0x000ee20000002600 */
[----:B0-----:R-:W-:Y:S02]  /*0070*/  IMAD R0, R7, 0x10, R6 ;  /* 0x0000001007007824 */ /* 0x001fe400078e0206 */
[----:B---3--:R-:W-:-:S05]  /*0080*/  IMAD R5, R9, 0x10, R8 ;  /* 0x0000001009057824 */ /* 0x008fca00078e0208 */
[----:B------:R-:W-:-:S04]  /*0090*/  VIMNMX R2, PT, PT, R0, R5, !PT ;  /* 0x0000000500027248 */ /* 0x000fc80007fe0100 */
[----:B-1----:R-:W-:-:S13]  /*00a0*/  ISETP.GE.AND P0, PT, R2, UR6, PT ;  /* 0x0000000602007c0c */ /* 0x002fda000bf06270 */
[----:B------:R-:W0:Y:S01]  /*00b0*/  @!P0 LDC.64 R2, c[0x0][0x388] ;  /* 0x0000e200ff028b82 */ /* 0x000e220000000a00 */
[----:B------:R-:W-:-:S04]  /*00c0*/  @!P0 IMAD R5, R5, UR6, R0 ;  /* 0x0000000605058c24 */ /* 0x000fc8000f8e0200 */
[----:B0-----:R-:W-:-:S06]  /*00d0*/  @!P0 IMAD.WIDE R2, R5, 0x4, R2 ;  /* 0x0000000405028825 */ /* 0x001fcc00078e0202 */
[----:B--2---:R-:W2:Y:S01]  /*00e0*/  @!P0 LDG.E R2, desc[UR4][R2.64] ;  /* 0x0000000402028981 */ /* 0x004ea2000c1e1900 */
[----:B------:R-:W-:Y:S01]  /*00f0*/  @!P0 MOV R0, 0x400 ;  /* 0x0000040000008802 */ /* 0x000fe20000000f00 */
[----:B------:R-:W-:Y:S01]  /*0100*/  IMAD R4, R9, 0x10, R6 ;  /* 0x0000001009047824 */ /* 0x000fe200078e0206 */
[----:B------:R-:W-:Y:S01]  /*0110*/  LEA R7, R7, R8, 0x4 ;  /* 0x0000000807077211 */ /* 0x000fe200078e20ff */
[----:B------:R-:W0:Y:S02]  /*0120*/  @!P0 S2R R5, SR_CgaCtaId ;  /* 0x0000000000058919 */ /* 0x000e240000008800 */
[----:B0-----:R-:W-:Y:S02]  /*0130*/  @!P0 LEA R0, R5, R0, 0x18 ;  /* 0x0000000005008211 */ /* 0x001fe400078ec0ff */
[----:B------:R-:W-:-:S03]  /*0140*/  VIMNMX R5, PT, PT, R4, R7, !PT ;  /* 0x0000000704057248 */ /* 0x000fc60007fe0100 */
[----:B------:R-:W-:Y:S01]  /*0150*/  @!P0 IMAD R0, R8, 0x44, R0 ;  /* 0x0000004408008824 */ /* 0x000fe200078e0200 */
[----:B------:R-:W-:-:S04]  /*0160*/  ISETP.GE.AND P1, PT, R5, UR6, PT ;  /* 0x0000000605007c0c */ /* 0x000fc8000bf26270 */
[----:B------:R-:W-:-:S05]  /*0170*/  @!P0 LEA R5, R6, R0, 0x2 ;  /* 0x0000000006058211 */ /* 0x000fca00078e10ff */
[----:B--2---:R0:W-:Y:S01]  /*0180*/  @!P0 STS [R5], R2 ;  /* 0x0000000205008388 */ /* 0x0041e20000000800 */
[----:B------:R-:W-:Y:S06]  /*0190*/  BAR.SYNC.DEFER_BLOCKING 0x0 ;  /* 0x0000000000007b1d */ /* 0x000fec0000010000 */
[----:B------:R-:W-:Y:S05]  /*01a0*/  @P1 EXIT ;  /* 0x000000000000194d */ /* 0x000fea0003800000 */
[----:B------:R-:W1:Y:S01]  /*01b0*/  S2R R3, SR_CgaCtaId ;  /* 0x0000000000037919 */ /* 0x000e620000008800 */
[----:B------:R-:W-:Y:S01]  /*01c0*/  MOV R0, 0x400 ;  /* 0x0000040000007802 */ /* 0x000fe20000000f00 */
[----:B------:R-:W-:-:S03]  /*01d0*/  IMAD R7, R7, UR6, R4 ;  /* 0x0000000607077c24 */ /* 0x000fc6000f8e0204 */
[----:B-1----:R-:W-:-:S05]  /*01e0*/  LEA R3, R3, R0, 0x18 ;  /* 0x0000000003037211 */ /* 0x002fca00078ec0ff */
[----:B------:R-:W-:Y:S02]  /*01f0*/  IMAD R0, R6, 0x44, R3 ;  /* 0x0000004406007824 */ /* 0x000fe400078e0203 */
[----:B0-----:R-:W0:Y:S02]  /*0200*/  LDC.64 R2, c[0x0][0x380] ;  /* 0x0000e000ff027b82 */ /* 0x001e240000000a00 */
[----:B------:R-:W-:-:S05]  /*0210*/  IMAD R0, R8, 0x4, R0 ;  /* 0x0000000408007824 */ /* 0x000fca00078e0200 */
[----:B------:R-:W1:Y:S01]  /*0220*/  LDS R5, [R0] ;  /* 0x0000000000057984 */ /* 0x000e620000000800 */
[----:B0-----:R-:W-:-:S05]  /*0230*/  IMAD.WIDE R2, R7, 0x4, R2 ;  /* 0x0000000407027825 */ /* 0x001fca00078e0202 */
[----:B-1----:R-:W-:Y:S01]  /*0240*/  STG.E desc[UR4][R2.64], R5 ;  /* 0x0000000502007986 */ /* 0x002fe2000c101904 */
[----:B------:R-:W-:Y:S05]  /*0250*/  EXIT ;  /* 0x000000000000794d */ /* 0x000fea0003800000 */
.L_x_0:
[----:B------:R-:W-:-:S00]  /*0260*/  BRA `(.L_x_0) ;  /* 0xfffffffc00fc7947 */ /* 0x000fc0000383ffff */
[----:B------:R-:W-:-:S00]  /*0270*/  NOP ;  /* 0x0000000000007918 */ /* 0x000fc00000000000 */
        /* <DEDUP_REMOVED lines=8> */
.L_x_1:


//--------------------- .nv.shared._Z20transposeWithPaddingPfS_i --------------------------
	.section	.nv.shared._Z20transposeWithPaddingPfS_i,"aw",@nobits
	.sectionflags	@""
	.align	4
.nv.shared._Z20transposeWithPaddingPfS_i:
	.zero		2112


//--------------------- .nv.shared.reserved.0     --------------------------
	.section	.nv.shared.reserved.0,"aw",@nobits
	.weak		__nv_reservedSMEM_offset_0_alias
	.size		__nv_reservedSMEM_offset_0_alias, 0, 64
	.other		__nv_reservedSMEM_offset_0_alias,@"STO_CUDA_RESERVED_SHARED STV_DEFAULT"
__nv_reservedSMEM_offset_0_alias:
	.zero		0
	.zero		64


//--------------------- .nv.constant0._Z20transposeWithPaddingPfS_i --------------------------
	.section	.nv.constant0._Z20transposeWithPaddingPfS_i,"a",@progbits
	.sectionflags	@""
	.align	4
.nv.constant0._Z20transposeWithPaddingPfS_i:
	.zero		916


//--------------------- SYMBOLS --------------------------

	.type		.nv.reservedSmem.offset0,@object
	.size		.nv.reservedSmem.offset0,0x4
	.type		.nv.reservedSmem.cap,@object
	.size		.nv.reservedSmem.cap,0x4
